//
// Generated by NVIDIA NVVM Compiler
//
// Compiler Build ID: CL-36424714
// Cuda compilation tools, release 13.0, V13.0.88
// Based on NVVM 20.0.0
//

.version 9.0
.target sm_100
.address_size 64

	// .globl	_Z6kernelPyPb

.visible .entry _Z6kernelPyPb(
	.param .u64 .ptr .align 1 _Z6kernelPyPb_param_0,
	.param .u64 .ptr .align 1 _Z6kernelPyPb_param_1
)
{
	.reg .pred 	%p<3>;
	.reg .b16 	%rs<2>;
	.reg .b32 	%r<10>;
	.reg .b64 	%rd<13>;

	ld.param.u64 	%rd7, [_Z6kernelPyPb_param_0];
	ld.param.u64 	%rd6, [_Z6kernelPyPb_param_1];
	cvta.to.global.u64 	%rd8, %rd7;
	mov.u32 	%r1, %tid.x;
	mov.u32 	%r2, %ctaid.x;
	mov.u32 	%r3, %ntid.x;
	mad.lo.s32 	%r4, %r2, %r3, %r1;
	shl.b32 	%r5, %r4, 1;
	add.s32 	%r6, %r5, 3;
	ld.global.u64 	%rd1, [%rd8];
	cvt.s64.s32 	%rd2, %r6;
	or.b64  	%rd9, %rd1, %rd2;
	and.b64  	%rd10, %rd9, -4294967296;
	setp.ne.s64 	%p1, %rd10, 0;
	@%p1 bra 	$L__BB0_2;
	cvt.u32.u64 	%r7, %rd2;
	cvt.u32.u64 	%r8, %rd1;
	rem.u32 	%r9, %r8, %r7;
	cvt.u64.u32 	%rd12, %r9;
	bra.uni 	$L__BB0_3;
$L__BB0_2:
	rem.u64 	%rd12, %rd1, %rd2;
$L__BB0_3:
	setp.ne.s64 	%p2, %rd12, 0;
	@%p2 bra 	$L__BB0_5;
	cvta.to.global.u64 	%rd11, %rd6;
	mov.b16 	%rs1, 0;
	st.global.u8 	[%rd11], %rs1;
$L__BB0_5:
	ret;

}
	// .globl	_Z5dummyv
.visible .entry _Z5dummyv()
{


	ret;

}


// ===== COMPILED SASS (sm_100) =====

	.target	sm_100

	.elftype	@"ET_EXEC"


//--------------------- .note.nv.tkinfo           --------------------------
	.section	.note.nv.tkinfo,"",@"SHT_NOTE"
	.sectionflags	@"SHF_NOTE_NV_TKINFO"
	.tkinfo
        /*0018*/ 	.word	0x00000002
        /*0030*/ 	.string	""
        /*0030*/ 	.string	"ptxas"
        /*0030*/ 	.string	"Cuda compilation tools, release 13.0, V13.0.88"
        /*0030*/ 	.string	"Build cuda_13.0.r13.0/compiler.36424714_0"
        /*0030*/ 	.string	"-arch sm_100 -m 64 "



//--------------------- .note.nv.cuinfo           --------------------------
	.section	.note.nv.cuinfo,"",@"SHT_NOTE"
	.sectionflags	@"SHF_NOTE_NV_CUINFO"
        /*0018*/ 	.short	0x0002
        /*001a*/ 	.short	0x0064
        /*001c*/ 	.short	0x0082
	.zero		2


//--------------------- .nv.info                  --------------------------
	.section	.nv.info,"",@"SHT_CUDA_INFO"
	.align	4


	//----- nvinfo : EIATTR_REGCOUNT
	.align		4
        /*0000*/ 	.byte	0x04, 0x2f
        /*0002*/ 	.short	(.L_1 - .L_0)
	.align		4
.L_0:
        /*0004*/ 	.word	index@(_Z6kernelPyPb)
        /*0008*/ 	.word	0x00000012


	//----- nvinfo : EIATTR_FRAME_SIZE
	.align		4
.L_1:
        /*000c*/ 	.byte	0x04, 0x11
        /*000e*/ 	.short	(.L_3 - .L_2)
	.align		4
.L_2:
        /*0010*/ 	.word	index@($__internal_0_$__cuda_sm20_rem_u64)
        /*0014*/ 	.word	0x00000000


	//----- nvinfo : EIATTR_FRAME_SIZE
	.align		4
.L_3:
        /*0018*/ 	.byte	0x04, 0x11
        /*001a*/ 	.short	(.L_5 - .L_4)
	.align		4
.L_4:
        /*001c*/ 	.word	index@(_Z6kernelPyPb)
        /*0020*/ 	.word	0x00000000


	//----- nvinfo : EIATTR_REGCOUNT
	.align		4
.L_5:
        /*0024*/ 	.byte	0x04, 0x2f
        /*0026*/ 	.short	(.L_7 - .L_6)
	.align		4
.L_6:
        /*0028*/ 	.word	index@(_Z5dummyv)
        /*002c*/ 	.word	0x00000004


	//----- nvinfo : EIATTR_FRAME_SIZE
	.align		4
.L_7:
        /*0030*/ 	.byte	0x04, 0x11
        /*0032*/ 	.short	(.L_9 - .L_8)
	.align		4
.L_8:
        /*0034*/ 	.word	index@(_Z5dummyv)
        /*0038*/ 	.word	0x00000000


	//----- nvinfo : EIATTR_MIN_STACK_SIZE
	.align		4
.L_9:
        /*003c*/ 	.byte	0x04, 0x12
        /*003e*/ 	.short	(.L_11 - .L_10)
	.align		4
.L_10:
        /*0040*/ 	.word	index@(_Z5dummyv)
        /*0044*/ 	.word	0x00000000


	//----- nvinfo : EIATTR_MIN_STACK_SIZE
	.align		4
.L_11:
        /*0048*/ 	.byte	0x04, 0x12
        /*004a*/ 	.short	(.L_13 - .L_12)
	.align		4
.L_12:
        /*004c*/ 	.word	index@(_Z6kernelPyPb)
        /*0050*/ 	.word	0x00000000
.L_13:


//--------------------- .nv.compat                --------------------------
	.section	.nv.compat,"",@"SHT_CUDA_COMPAT_INFO"
	.align	4
        /*0000*/ 	.byte	0x02, 0x09, 0x00, 0x00, 0x02, 0x02, 0x01, 0x00, 0x02, 0x05, 0x05, 0x00, 0x03, 0x07, 0x01, 0x01
        /*0010*/ 	.byte	0x02, 0x03, 0x00, 0x00, 0x02, 0x06, 0x01, 0x00, 0x04, 0x0b, 0x08, 0x00, 0x09, 0x00, 0x00, 0x00
        /*0020*/ 	.byte	0x00, 0x00, 0x00, 0x00


//--------------------- .nv.info._Z5dummyv        --------------------------
	.section	.nv.info._Z5dummyv,"",@"SHT_CUDA_INFO"
	.sectionflags	@""
	.align	4


	//----- nvinfo : EIATTR_CUDA_API_VERSION
	.align		4
        /*0000*/ 	.byte	0x04, 0x37
        /*0002*/ 	.short	(.L_15 - .L_14)
.L_14:
        /*0004*/ 	.word	0x00000082


	//----- nvinfo : EIATTR_SPARSE_MMA_MASK
	.align		4
.L_15:
        /*0008*/ 	.byte	0x03, 0x50
        /*000a*/ 	.short	0x0000


	//----- nvinfo : EIATTR_MAXREG_COUNT
	.align		4
        /*000c*/ 	.byte	0x03, 0x1b
        /*000e*/ 	.short	0x00ff


	//----- nvinfo : EIATTR_MERCURY_ISA_VERSION
	.align		4
        /*0010*/ 	.byte	0x03, 0x5f
        /*0012*/ 	.short	0x0101


	//----- nvinfo : EIATTR_VRC_CTA_INIT_COUNT
	.align		4
        /*0014*/ 	.byte	0x02, 0x4a
	.zero		1
	.zero		1


	//----- nvinfo : EIATTR_EXIT_INSTR_OFFSETS
	.align		4
        /*0018*/ 	.byte	0x04, 0x1c
        /*001a*/ 	.short	(.L_17 - .L_16)


	//   ....[0]....
.L_16:
        /*001c*/ 	.word	0x00000010


	//----- nvinfo : EIATTR_SW_WAR
	.align		4
.L_17:
        /*0020*/ 	.byte	0x04, 0x36
        /*0022*/ 	.short	(.L_19 - .L_18)
.L_18:
        /*0024*/ 	.word	0x00000008
.L_19:


//--------------------- .nv.info._Z6kernelPyPb    --------------------------
	.section	.nv.info._Z6kernelPyPb,"",@"SHT_CUDA_INFO"
	.sectionflags	@""
	.align	4


	//----- nvinfo : EIATTR_CUDA_API_VERSION
	.align		4
        /*0000*/ 	.byte	0x04, 0x37
        /*0002*/ 	.short	(.L_21 - .L_20)
.L_20:
        /*0004*/ 	.word	0x00000082


	//----- nvinfo : EIATTR_KPARAM_INFO
	.align		4
.L_21:
        /*0008*/ 	.byte	0x04, 0x17
        /*000a*/ 	.short	(.L_23 - .L_22)
.L_22:
        /*000c*/ 	.word	0x00000000
        /*0010*/ 	.short	0x0001
        /*0012*/ 	.short	0x0008
        /*0014*/ 	.byte	0x00, 0xf5, 0x21, 0x00


	//----- nvinfo : EIATTR_KPARAM_INFO
	.align		4
.L_23:
        /*0018*/ 	.byte	0x04, 0x17
        /*001a*/ 	.short	(.L_25 - .L_24)
.L_24:
        /*001c*/ 	.word	0x00000000
        /*0020*/ 	.short	0x0000
        /*0022*/ 	.short	0x0000
        /*0024*/ 	.byte	0x00, 0xf5, 0x21, 0x00


	//----- nvinfo : EIATTR_SPARSE_MMA_MASK
	.align		4
.L_25:
        /*0028*/ 	.byte	0x03, 0x50
        /*002a*/ 	.short	0x0000


	//----- nvinfo : EIATTR_MAXREG_COUNT
	.align		4
        /*002c*/ 	.byte	0x03, 0x1b
        /*002e*/ 	.short	0x00ff


	//----- nvinfo : EIATTR_MERCURY_ISA_VERSION
	.align		4
        /*0030*/ 	.byte	0x03, 0x5f
        /*0032*/ 	.short	0x0101


	//----- nvinfo : EIATTR_VRC_CTA_INIT_COUNT
	.align		4
        /*0034*/ 	.byte	0x02, 0x4a
	.zero		1
	.zero		1


	//----- nvinfo : EIATTR_EXIT_INSTR_OFFSETS
	.align		4
        /*0038*/ 	.byte	0x04, 0x1c
        /*003a*/ 	.short	(.L_27 - .L_26)


	//   ....[0]....
.L_26:
        /*003c*/ 	.word	0x00000270


	//   ....[1]....
        /*0040*/ 	.word	0x000002a0


	//----- nvinfo : EIATTR_CRS_STACK_SIZE
	.align		4
.L_27:
        /*0044*/ 	.byte	0x04, 0x1e
        /*0046*/ 	.short	(.L_29 - .L_28)
.L_28:
        /*0048*/ 	.word	0x00000000


	//----- nvinfo : EIATTR_CBANK_PARAM_SIZE
	.align		4
.L_29:
        /*004c*/ 	.byte	0x03, 0x19
        /*004e*/ 	.short	0x0010


	//----- nvinfo : EIATTR_PARAM_CBANK
	.align		4
        /*0050*/ 	.byte	0x04, 0x0a
        /*0052*/ 	.short	(.L_31 - .L_30)
	.align		4
.L_30:
        /*0054*/ 	.word	index@(.nv.constant0._Z6kernelPyPb)
        /*0058*/ 	.short	0x0380
        /*005a*/ 	.short	0x0010


	//----- nvinfo : EIATTR_SW_WAR
	.align		4
.L_31:
        /*005c*/ 	.byte	0x04, 0x36
        /*005e*/ 	.short	(.L_33 - .L_32)
.L_32:
        /*0060*/ 	.word	0x00000008
.L_33:


//--------------------- .nv.callgraph             --------------------------
	.section	.nv.callgraph,"",@"SHT_CUDA_CALLGRAPH"
	.align	4
	.sectionentsize	8
	.align		4
        /*0000*/ 	.word	0x00000000
	.align		4
        /*0004*/ 	.word	0xffffffff
	.align		4
        /*0008*/ 	.word	0x00000000
	.align		4
        /*000c*/ 	.word	0xfffffffe
	.align		4
        /*0010*/ 	.word	0x00000000
	.align		4
        /*0014*/ 	.word	0xfffffffd
	.align		4
        /*0018*/ 	.word	0x00000000
	.align		4
        /*001c*/ 	.word	0xfffffffc


//--------------------- .text._Z5dummyv           --------------------------
	.section	.text._Z5dummyv,"ax",@progbits
	.align	128
        .global         _Z5dummyv
        .type           _Z5dummyv,@function
        .size           _Z5dummyv,(.L_x_6 - _Z5dummyv)
        .other          _Z5dummyv,@"STO_CUDA_ENTRY STV_DEFAULT"
_Z5dummyv:
.text._Z5dummyv:
[----:B------:R-:W-:Y:S01]  /*0000*/  LDC R1, c[0x0][0x37c] ;  /* 0x0000df00ff017b82 */ /* 0x000fe20000000800 */
[----:B------:R-:W-:Y:S05]  /*0010*/  EXIT ;  /* 0x000000000000794d */ /* 0x000fea0003800000 */
.L_x_0:
[----:B------:R-:W-:-:S00]  /*0020*/  BRA `(.L_x_0) ;  /* 0xfffffffc00fc7947 */ /* 0x000fc0000383ffff */
[----:B------:R-:W-:-:S00]  /*0030*/  NOP ;  /* 0x0000000000007918 */ /* 0x000fc00000000000 */
        /* <DEDUP_REMOVED lines=12> */
.L_x_6:


//--------------------- .text._Z6kernelPyPb       --------------------------
	.section	.text._Z6kernelPyPb,"ax",@progbits
	.align	128
        .global         _Z6kernelPyPb
        .type           _Z6kernelPyPb,@function
        .size           _Z6kernelPyPb,(.L_x_5 - _Z6kernelPyPb)
        .other          _Z6kernelPyPb,@"STO_CUDA_ENTRY STV_DEFAULT"
_Z6kernelPyPb:
.text._Z6kernelPyPb:
[----:B------:R-:W-:Y:S08]  /*0000*/  LDC R1, c[0x0][0x37c] ;  /* 0x0000df00ff017b82 */ /* 0x000ff00000000800 */
[----:B------:R-:W0:Y:S01]  /*0010*/  LDC.64 R2, c[0x0][0x380] ;  /* 0x0000e000ff027b82 */ /* 0x000e220000000a00 */
[----:B------:R-:W0:Y:S02]  /*0020*/  LDCU.64 UR4, c[0x0][0x358] ;  /* 0x00006b00ff0477ac */ /* 0x000e240008000a00 */
[----:B0-----:R-:W2:Y:S05]  /*0030*/  LDG.E.64 R2, desc[UR4][R2.64] ;  /* 0x0000000402027981 */ /* 0x001eaa000c1e1b00 */
[----:B------:R-:W0:Y:S01]  /*0040*/  S2UR UR6, SR_CTAID.X ;  /* 0x00000000000679c3 */ /* 0x000e220000002500 */
[----:B------:R-:W-:Y:S01]  /*0050*/  BSSY.RECONVERGENT B0, `(.L_x_1) ;  /* 0x0000021000007945 */ /* 0x000fe20003800200 */
[----:B------:R-:W0:Y:S06]  /*0060*/  S2R R0, SR_TID.X ;  /* 0x0000000000007919 */ /* 0x000e2c0000002100 */
[----:B------:R-:W0:Y:S02]  /*0070*/  LDC R5, c[0x0][0x360] ;  /* 0x0000d800ff057b82 */ /* 0x000e240000000800 */
[----:B0-----:R-:W-:-:S05]  /*0080*/  IMAD R0, R5, UR6, R0 ;  /* 0x0000000605007c24 */ /* 0x001fca000f8e0200 */
[----:B------:R-:W-:-:S04]  /*0090*/  LEA R0, R0, 0x3, 0x1 ;  /* 0x0000000300007811 */ /* 0x000fc800078e08ff */
[----:B------:R-:W-:-:S04]  /*00a0*/  SHF.R.S32.HI R5, RZ, 0x1f, R0 ;  /* 0x0000001fff057819 */ /* 0x000fc80000011400 */
[----:B--2---:R-:W-:-:S04]  /*00b0*/  LOP3.LUT R4, R3, R5, RZ, 0xfc, !PT ;  /* 0x0000000503047212 */ /* 0x004fc800078efcff */
[----:B------:R-:W-:-:S13]  /*00c0*/  ISETP.NE.U32.AND P0, PT, R4, RZ, PT ;  /* 0x000000ff0400720c */ /* 0x000fda0003f05070 */
[----:B------:R-:W-:Y:S05]  /*00d0*/  @P0 BRA `(.L_x_2) ;  /* 0x0000000000500947 */ /* 0x000fea0003800000 */
[----:B------:R-:W0:Y:S01]  /*00e0*/  I2F.U32.RP R3, R0 ;  /* 0x0000000000037306 */ /* 0x000e220000209000 */
[----:B------:R-:W-:Y:S01]  /*00f0*/  IMAD.MOV R7, RZ, RZ, -R0 ;  /* 0x000000ffff077224 */ /* 0x000fe200078e0a00 */
[----:B------:R-:W-:-:S06]  /*0100*/  ISETP.NE.U32.AND P1, PT, R0, RZ, PT ;  /* 0x000000ff0000720c */ /* 0x000fcc0003f25070 */
[----:B0-----:R-:W0:Y:S02]  /*0110*/  MUFU.RCP R3, R3 ;  /* 0x0000000300037308 */ /* 0x001e240000001000 */
[----:B0-----:R-:W-:-:S06]  /*0120*/  VIADD R4, R3, 0xffffffe ;  /* 0x0ffffffe03047836 */ /* 0x001fcc0000000000 */
[----:B------:R0:W1:Y:S02]  /*0130*/  F2I.FTZ.U32.TRUNC.NTZ R5, R4 ;  /* 0x0000000400057305 */ /* 0x000064000021f000 */
[----:B0-----:R-:W-:Y:S02]  /*0140*/  HFMA2 R4, -RZ, RZ, 0, 0 ;  /* 0x00000000ff047431 */ /* 0x001fe400000001ff */
[----:B-1----:R-:W-:-:S04]  /*0150*/  IMAD R7, R7, R5, RZ ;  /* 0x0000000507077224 */ /* 0x002fc800078e02ff */
[----:B------:R-:W-:-:S06]  /*0160*/  IMAD.HI.U32 R5, R5, R7, R4 ;  /* 0x0000000705057227 */ /* 0x000fcc00078e0004 */
[----:B------:R-:W-:-:S04]  /*0170*/  IMAD.HI.U32 R5, R5, R2, RZ ;  /* 0x0000000205057227 */ /* 0x000fc800078e00ff */
[----:B------:R-:W-:-:S04]  /*0180*/  IMAD.MOV R5, RZ, RZ, -R5 ;  /* 0x000000ffff057224 */ /* 0x000fc800078e0a05 */
[----:B------:R-:W-:-:S05]  /*0190*/  IMAD R5, R0, R5, R2 ;  /* 0x0000000500057224 */ /* 0x000fca00078e0202 */
[----:B------:R-:W-:-:S13]  /*01a0*/  ISETP.GE.U32.AND P0, PT, R5, R0, PT ;  /* 0x000000000500720c */ /* 0x000fda0003f06070 */
[----:B------:R-:W-:-:S05]  /*01b0*/  @P0 IMAD.IADD R5, R5, 0x1, -R0 ;  /* 0x0000000105050824 */ /* 0x000fca00078e0a00 */
[----:B------:R-:W-:-:S13]  /*01c0*/  ISETP.GE.U32.AND P0, PT, R5, R0, PT ;  /* 0x000000000500720c */ /* 0x000fda0003f06070 */
[----:B------:R-:W-:Y:S02]  /*01d0*/  @P0 IADD3 R5, PT, PT, -R0, R5, RZ ;  /* 0x0000000500050210 */ /* 0x000fe40007ffe1ff */
[----:B------:R-:W-:-:S04]  /*01e0*/  @!P1 LOP3.LUT R5, RZ, R0, RZ, 0x33, !PT ;  /* 0x00000000ff059212 */ /* 0x000fc800078e33ff */
[----:B------:R-:W-:-:S04]  /*01f0*/  ISETP.NE.U32.AND P0, PT, R5, RZ, PT ;  /* 0x000000ff0500720c */ /* 0x000fc80003f05070 */
[----:B------:R-:W-:Y:S01]  /*0200*/  ISETP.NE.AND.EX P0, PT, RZ, RZ, PT, P0 ;  /* 0x000000ffff00720c */ /* 0x000fe20003f05300 */
[----:B------:R-:W-:-:S12]  /*0210*/  BRA `(.L_x_3) ;  /* 0x0000000000107947 */ /* 0x000fd80003800000 */
.L_x_2:
[----:B------:R-:W-:-:S07]  /*0220*/  MOV R4, 0x240 ;  /* 0x0000024000047802 */ /* 0x000fce0000000f00 */
[----:B------:R-:W-:Y:S05]  /*0230*/  CALL.REL.NOINC `($__internal_0_$__cuda_sm20_rem_u64) ;  /* 0x00000000001c7944 */ /* 0x000fea0003c00000 */
[----:B------:R-:W-:-:S04]  /*0240*/  ISETP.NE.U32.AND P0, PT, R0, RZ, PT ;  /* 0x000000ff0000720c */ /* 0x000fc80003f05070 */
[----:B------:R-:W-:-:S13]  /*0250*/  ISETP.NE.AND.EX P0, PT, R2, RZ, PT, P0 ;  /* 0x000000ff0200720c */ /* 0x000fda0003f05300 */
.L_x_3:
[----:B------:R-:W-:Y:S05]  /*0260*/  BSYNC.RECONVERGENT B0 ;  /* 0x0000000000007941 */ /* 0x000fea0003800200 */
.L_x_1:
[----:B------:R-:W-:Y:S05]  /*0270*/  @P0 EXIT ;  /* 0x000000000000094d */ /* 0x000fea0003800000 */
[----:B------:R-:W0:Y:S02]  /*0280*/  LDC.64 R2, c[0x0][0x388] ;  /* 0x0000e200ff027b82 */ /* 0x000e240000000a00 */
[----:B0-----:R-:W-:Y:S01]  /*0290*/  STG.E.U8 desc[UR4][R2.64], RZ ;  /* 0x000000ff02007986 */ /* 0x001fe2000c101104 */
[----:B------:R-:W-:Y:S05]  /*02a0*/  EXIT ;  /* 0x000000000000794d */ /* 0x000fea0003800000 */
        .weak           $__internal_0_$__cuda_sm20_rem_u64
        .type           $__internal_0_$__cuda_sm20_rem_u64,@function
        .size           $__internal_0_$__cuda_sm20_rem_u64,(.L_x_5 - $__internal_0_$__cuda_sm20_rem_u64)
$__internal_0_$__cuda_sm20_rem_u64:
[----:B------:R-:W-:Y:S02]  /*02b0*/  IMAD.MOV.U32 R10, RZ, RZ, R0 ;  /* 0x000000ffff0a7224 */ /* 0x000fe400078e0000 */
[----:B------:R-:W-:-:S04]  /*02c0*/  IMAD.MOV.U32 R11, RZ, RZ, R5 ;  /* 0x000000ffff0b7224 */ /* 0x000fc800078e0005 */
[----:B------:R-:W0:Y:S08]  /*02d0*/  I2F.U64.RP R10, R10 ;  /* 0x0000000a000a7312 */ /* 0x000e300000309000 */
[----:B0-----:R-:W0:Y:S02]  /*02e0*/  MUFU.RCP R6, R10 ;  /* 0x0000000a00067308 */ /* 0x001e240000001000 */
[----:B0-----:R-:W-:-:S06]  /*02f0*/  IADD3 R6, PT, PT, R6, 0x1ffffffe, RZ ;  /* 0x1ffffffe06067810 */ /* 0x001fcc0007ffe0ff */
[----:B------:R-:W0:Y:S02]  /*0300*/  F2I.U64.TRUNC R6, R6 ;  /* 0x0000000600067311 */ /* 0x000e24000020d800 */
[----:B0-----:R-:W-:-:S04]  /*0310*/  IMAD.WIDE.U32 R8, R6, R0, RZ ;  /* 0x0000000006087225 */ /* 0x001fc800078e00ff */
[----:B------:R-:W-:Y:S01]  /*0320*/  IMAD R9, R6, R5, R9 ;  /* 0x0000000506097224 */ /* 0x000fe200078e0209 */
[----:B------:R-:W-:-:S03]  /*0330*/  IADD3 R13, P0, PT, RZ, -R8, RZ ;  /* 0x80000008ff0d7210 */ /* 0x000fc60007f1e0ff */
[----:B------:R-:W-:Y:S02]  /*0340*/  IMAD R9, R7, R0, R9 ;  /* 0x0000000007097224 */ /* 0x000fe400078e0209 */
[----:B------:R-:W-:-:S04]  /*0350*/  IMAD.HI.U32 R8, R6, R13, RZ ;  /* 0x0000000d06087227 */ /* 0x000fc800078e00ff */
[----:B------:R-:W-:Y:S01]  /*0360*/  IMAD.X R15, RZ, RZ, ~R9, P0 ;  /* 0x000000ffff0f7224 */ /* 0x000fe200000e0e09 */
[----:B------:R-:W-:-:S03]  /*0370*/  MOV R9, R6 ;  /* 0x0000000600097202 */ /* 0x000fc60000000f00 */
[-C--:B------:R-:W-:Y:S02]  /*0380*/  IMAD R11, R7, R15.reuse, RZ ;  /* 0x0000000f070b7224 */ /* 0x080fe400078e02ff */
[----:B------:R-:W-:-:S04]  /*0390*/  IMAD.WIDE.U32 R8, P0, R6, R15, R8 ;  /* 0x0000000f06087225 */ /* 0x000fc80007800008 */
[----:B------:R-:W-:-:S04]  /*03a0*/  IMAD.HI.U32 R15, R7, R15, RZ ;  /* 0x0000000f070f7227 */ /* 0x000fc800078e00ff */
[----:B------:R-:W-:-:S05]  /*03b0*/  IMAD.HI.U32 R8, P1, R7, R13, R8 ;  /* 0x0000000d07087227 */ /* 0x000fca0007820008 */
[----:B------:R-:W-:Y:S01]  /*03c0*/  IADD3 R9, P2, PT, R11, R8, RZ ;  /* 0x000000080b097210 */ /* 0x000fe20007f5e0ff */
[----:B------:R-:W-:-:S04]  /*03d0*/  IMAD.X R8, R15, 0x1, R7, P0 ;  /* 0x000000010f087824 */ /* 0x000fc800000e0607 */
[----:B------:R-:W-:Y:S01]  /*03e0*/  IMAD.WIDE.U32 R6, R9, R0, RZ ;  /* 0x0000000009067225 */ /* 0x000fe200078e00ff */
[----:B------:R-:W-:-:S03]  /*03f0*/  IADD3.X R11, PT, PT, RZ, RZ, R8, P2, P1 ;  /* 0x000000ffff0b7210 */ /* 0x000fc600017e2408 */
[----:B------:R-:W-:Y:S01]  /*0400*/  IMAD R7, R9, R5, R7 ;  /* 0x0000000509077224 */ /* 0x000fe200078e0207 */
[----:B------:R-:W-:-:S03]  /*0410*/  IADD3 R13, P0, PT, RZ, -R6, RZ ;  /* 0x80000006ff0d7210 */ /* 0x000fc60007f1e0ff */
[----:B------:R-:W-:Y:S02]  /*0420*/  IMAD R7, R11, R0, R7 ;  /* 0x000000000b077224 */ /* 0x000fe400078e0207 */
[----:B------:R-:W-:-:S03]  /*0430*/  IMAD.HI.U32 R8, R9, R13, RZ ;  /* 0x0000000d09087227 */ /* 0x000fc600078e00ff */
[----:B------:R-:W-:Y:S01]  /*0440*/  IADD3.X R6, PT, PT, RZ, ~R7, RZ, P0, !PT ;  /* 0x80000007ff067210 */ /* 0x000fe200007fe4ff */
[----:B------:R-:W-:-:S04]  /*0450*/  HFMA2 R7, -RZ, RZ, 0, 0 ;  /* 0x00000000ff077431 */ /* 0x000fc800000001ff */
[----:B------:R-:W-:-:S04]  /*0460*/  IMAD.WIDE.U32 R8, P0, R9, R6, R8 ;  /* 0x0000000609087225 */ /* 0x000fc80007800008 */
[C---:B------:R-:W-:Y:S02]  /*0470*/  IMAD R10, R11.reuse, R6, RZ ;  /* 0x000000060b0a7224 */ /* 0x040fe400078e02ff */
[----:B------:R-:W-:-:S04]  /*0480*/  IMAD.HI.U32 R9, P1, R11, R13, R8 ;  /* 0x0000000d0b097227 */ /* 0x000fc80007820008 */
[----:B------:R-:W-:Y:S01]  /*0490*/  IMAD.HI.U32 R6, R11, R6, RZ ;  /* 0x000000060b067227 */ /* 0x000fe200078e00ff */
[----:B------:R-:W-:-:S03]  /*04a0*/  IADD3 R9, P2, PT, R10, R9, RZ ;  /* 0x000000090a097210 */ /* 0x000fc60007f5e0ff */
[----:B------:R-:W-:Y:S02]  /*04b0*/  IMAD.X R11, R6, 0x1, R11, P0 ;  /* 0x00000001060b7824 */ /* 0x000fe400000e060b */
[----:B------:R-:W-:-:S03]  /*04c0*/  IMAD.HI.U32 R6, R9, R2, RZ ;  /* 0x0000000209067227 */ /* 0x000fc600078e00ff */
[----:B------:R-:W-:Y:S01]  /*04d0*/  IADD3.X R11, PT, PT, RZ, RZ, R11, P2, P1 ;  /* 0x000000ffff0b7210 */ /* 0x000fe200017e240b */
[----:B------:R-:W-:-:S04]  /*04e0*/  IMAD.WIDE.U32 R6, R9, R3, R6 ;  /* 0x0000000309067225 */ /* 0x000fc800078e0006 */
[C---:B------:R-:W-:Y:S02]  /*04f0*/  IMAD R9, R11.reuse, R3, RZ ;  /* 0x000000030b097224 */ /* 0x040fe400078e02ff */
[----:B------:R-:W-:-:S04]  /*0500*/  IMAD.HI.U32 R6, P0, R11, R2, R6 ;  /* 0x000000020b067227 */ /* 0x000fc80007800006 */
[----:B------:R-:W-:Y:S01]  /*0510*/  IMAD.HI.U32 R8, R11, R3, RZ ;  /* 0x000000030b087227 */ /* 0x000fe200078e00ff */
[----:B------:R-:W-:-:S03]  /*0520*/  IADD3 R9, P1, PT, R9, R6, RZ ;  /* 0x0000000609097210 */ /* 0x000fc60007f3e0ff */
[----:B------:R-:W-:Y:S02]  /*0530*/  IMAD.X R8, RZ, RZ, R8, P0 ;  /* 0x000000ffff087224 */ /* 0x000fe400000e0608 */
[----:B------:R-:W-:-:S03]  /*0540*/  IMAD.WIDE.U32 R6, R9, R0, RZ ;  /* 0x0000000009067225 */ /* 0x000fc600078e00ff */
[----:B------:R-:W-:Y:S01]  /*0550*/  IADD3.X R11, PT, PT, RZ, R8, RZ, P1, !PT ;  /* 0x00000008ff0b7210 */ /* 0x000fe20000ffe4ff */
[----:B------:R-:W-:Y:S01]  /*0560*/  IMAD R9, R9, R5, R7 ;  /* 0x0000000509097224 */ /* 0x000fe200078e0207 */
[----:B------:R-:W-:-:S03]  /*0570*/  IADD3 R13, P1, PT, -R6, R2, RZ ;  /* 0x00000002060d7210 */ /* 0x000fc60007f3e1ff */
[-C--:B------:R-:W-:Y:S01]  /*0580*/  IMAD R2, R11, R0.reuse, R9 ;  /* 0x000000000b027224 */ /* 0x080fe200078e0209 */
[----:B------:R-:W-:-:S03]  /*0590*/  ISETP.GE.U32.AND P0, PT, R13, R0, PT ;  /* 0x000000000d00720c */ /* 0x000fc60003f06070 */
[----:B------:R-:W-:Y:S01]  /*05a0*/  IMAD.X R2, R3, 0x1, ~R2, P1 ;  /* 0x0000000103027824 */ /* 0x000fe200008e0e02 */
[----:B------:R-:W-:-:S04]  /*05b0*/  IADD3 R7, P1, PT, -R0, R13, RZ ;  /* 0x0000000d00077210 */ /* 0x000fc80007f3e1ff */
[----:B------:R-:W-:Y:S02]  /*05c0*/  ISETP.GE.U32.AND.EX P0, PT, R2, R5, PT, P0 ;  /* 0x000000050200720c */ /* 0x000fe40003f06100 */
[-C--:B------:R-:W-:Y:S02]  /*05d0*/  IADD3.X R6, PT, PT, ~R5, R2.reuse, RZ, P1, !PT ;  /* 0x0000000205067210 */ /* 0x080fe40000ffe5ff */
[----:B------:R-:W-:Y:S02]  /*05e0*/  SEL R7, R7, R13, P0 ;  /* 0x0000000d07077207 */ /* 0x000fe40000000000 */
[----:B------:R-:W-:Y:S02]  /*05f0*/  SEL R6, R6, R2, P0 ;  /* 0x0000000206067207 */ /* 0x000fe40000000000 */
[----:B------:R-:W-:Y:S02]  /*0600*/  IADD3 R2, P2, PT, -R0, R7, RZ ;  /* 0x0000000700027210 */ /* 0x000fe40007f5e1ff */
[----:B------:R-:W-:-:S02]  /*0610*/  ISETP.GE.U32.AND P0, PT, R7, R0, PT ;  /* 0x000000000700720c */ /* 0x000fc40003f06070 */
[----:B------:R-:W-:Y:S01]  /*0620*/  ISETP.NE.U32.AND P1, PT, R0, RZ, PT ;  /* 0x000000ff0000720c */ /* 0x000fe20003f25070 */
[C---:B------:R-:W-:Y:S01]  /*0630*/  IMAD.X R3, R6.reuse, 0x1, ~R5, P2 ;  /* 0x0000000106037824 */ /* 0x040fe200010e0e05 */
[----:B------:R-:W-:Y:S02]  /*0640*/  ISETP.GE.U32.AND.EX P0, PT, R6, R5, PT, P0 ;  /* 0x000000050600720c */ /* 0x000fe40003f06100 */
[----:B------:R-:W-:Y:S02]  /*0650*/  ISETP.NE.AND.EX P1, PT, R5, RZ, PT, P1 ;  /* 0x000000ff0500720c */ /* 0x000fe40003f25310 */
[----:B------:R-:W-:Y:S02]  /*0660*/  MOV R5, 0x0 ;  /* 0x0000000000057802 */ /* 0x000fe40000000f00 */
[----:B------:R-:W-:Y:S02]  /*0670*/  SEL R0, R2, R7, P0 ;  /* 0x0000000702007207 */ /* 0x000fe40000000000 */
[----:B------:R-:W-:-:S02]  /*0680*/  SEL R2, R3, R6, P0 ;  /* 0x0000000603027207 */ /* 0x000fc40000000000 */
[----:B------:R-:W-:Y:S02]  /*0690*/  SEL R0, R0, 0xffffffff, P1 ;  /* 0xffffffff00007807 */ /* 0x000fe40000800000 */
[----:B------:R-:W-:Y:S01]  /*06a0*/  SEL R2, R2, 0xffffffff, P1 ;  /* 0xffffffff02027807 */ /* 0x000fe20000800000 */
[----:B------:R-:W-:Y:S06]  /*06b0*/  RET.REL.NODEC R4 `(_Z6kernelPyPb) ;  /* 0xfffffff804507950 */ /* 0x000fec0003c3ffff */
.L_x_4:
        /* <DEDUP_REMOVED lines=12> */
.L_x_5:


//--------------------- .nv.shared.reserved.0     --------------------------
	.section	.nv.shared.reserved.0,"aw",@nobits
	.weak		__nv_reservedSMEM_offset_0_alias
	.size		__nv_reservedSMEM_offset_0_alias, 0, 64
	.other		__nv_reservedSMEM_offset_0_alias,@"STO_CUDA_RESERVED_SHARED STV_DEFAULT"
__nv_reservedSMEM_offset_0_alias:
	.zero		0
	.zero		64


//--------------------- .nv.constant0._Z5dummyv   --------------------------
	.section	.nv.constant0._Z5dummyv,"a",@progbits
	.sectionflags	@""
	.align	4
.nv.constant0._Z5dummyv:
	.zero		896


//--------------------- .nv.constant0._Z6kernelPyPb --------------------------
	.section	.nv.constant0._Z6kernelPyPb,"a",@progbits
	.sectionflags	@""
	.align	4
.nv.constant0._Z6kernelPyPb:
	.zero		912


//--------------------- SYMBOLS --------------------------

	.type		.nv.reservedSmem.offset0,@object
	.size		.nv.reservedSmem.offset0,0x4
